	.headerflags	@"EF_CUDA_TEXMODE_UNIFIED EF_CUDA_64BIT_ADDRESS EF_CUDA_ACCELERATORS EF_CUDA_SM90 EF_CUDA_VIRTUAL_SM(EF_CUDA_SM90)"
	.elftype	@"ET_EXEC"


//--------------------- .nv.info                  --------------------------
	.section	.nv.info,"",@"SHT_CUDA_INFO"
	.align	4


	//----- nvinfo : EIATTR_REGCOUNT
	.align		4
        /*0000*/ 	.byte	0x04, 0x2f
        /*0002*/ 	.short	(.L_1 - .L_0)
	.align		4
.L_0:
        /*0004*/ 	.word	index@(triton_poi_fused_cat_0)
        /*0008*/ 	.word	0x0000000d


	//----- nvinfo : EIATTR_MIN_STACK_SIZE
	.align		4
.L_1:
        /*000c*/ 	.byte	0x04, 0x12
        /*000e*/ 	.short	(.L_3 - .L_2)
	.align		4
.L_2:
        /*0010*/ 	.word	index@(triton_poi_fused_cat_0)
        /*0014*/ 	.word	0x00000000


	//----- nvinfo : EIATTR_FRAME_SIZE
	.align		4
.L_3:
        /*0018*/ 	.byte	0x04, 0x11
        /*001a*/ 	.short	(.L_5 - .L_4)
	.align		4
.L_4:
        /*001c*/ 	.word	index@(triton_poi_fused_cat_0)
        /*0020*/ 	.word	0x00000000


	//----- nvinfo : EIATTR_MIN_STACK_SIZE
	.align		4
.L_5:
        /*0024*/ 	.byte	0x04, 0x12
        /*0026*/ 	.short	(.L_7 - .L_6)
	.align		4
.L_6:
        /*0028*/ 	.word	index@(triton_poi_fused_cat_0)
        /*002c*/ 	.word	0x00000000
.L_7:


//--------------------- .nv.info.triton_poi_fused_cat_0 --------------------------
	.section	.nv.info.triton_poi_fused_cat_0,"",@"SHT_CUDA_INFO"
	.sectionflags	@""
	.align	4


	//----- nvinfo : EIATTR_CUDA_API_VERSION
	.align		4
        /*0000*/ 	.byte	0x04, 0x37
        /*0002*/ 	.short	(.L_9 - .L_8)
.L_8:
        /*0004*/ 	.word	0x0000007c


	//----- nvinfo : EIATTR_KPARAM_INFO
	.align		4
.L_9:
        /*0008*/ 	.byte	0x04, 0x17
        /*000a*/ 	.short	(.L_11 - .L_10)
.L_10:
        /*000c*/ 	.word	0x00000000
        /*0010*/ 	.short	0x0002
        /*0012*/ 	.short	0x0010
        /*0014*/ 	.byte	0x00, 0xf0, 0x11, 0x00


	//----- nvinfo : EIATTR_KPARAM_INFO
	.align		4
.L_11:
        /*0018*/ 	.byte	0x04, 0x17
        /*001a*/ 	.short	(.L_13 - .L_12)
.L_12:
        /*001c*/ 	.word	0x00000000
        /*0020*/ 	.short	0x0001
        /*0022*/ 	.short	0x0008
        /*0024*/ 	.byte	0x00, 0xf4, 0x21, 0x00


	//----- nvinfo : EIATTR_KPARAM_INFO
	.align		4
.L_13:
        /*0028*/ 	.byte	0x04, 0x17
        /*002a*/ 	.short	(.L_15 - .L_14)
.L_14:
        /*002c*/ 	.word	0x00000000
        /*0030*/ 	.short	0x0000
        /*0032*/ 	.short	0x0000
        /*0034*/ 	.byte	0x00, 0xf4, 0x21, 0x00


	//----- nvinfo : EIATTR_SPARSE_MMA_MASK
	.align		4
.L_15:
        /*0038*/ 	.byte	0x03, 0x50
        /*003a*/ 	.short	0x0000


	//----- nvinfo : EIATTR_MAXREG_COUNT
	.align		4
        /*003c*/ 	.byte	0x03, 0x1b
        /*003e*/ 	.short	0x00ff


	//----- nvinfo : EIATTR_EXIT_INSTR_OFFSETS
	.align		4
        /*0040*/ 	.byte	0x04, 0x1c
        /*0042*/ 	.short	(.L_17 - .L_16)


	//   ....[0]....
.L_16:
        /*0044*/ 	.word	0x000002e0


	//   ....[1]....
        /*0048*/ 	.word	0x00000300


	//----- nvinfo : EIATTR_REQNTID
	.align		4
.L_17:
        /*004c*/ 	.byte	0x04, 0x10
        /*004e*/ 	.short	(.L_19 - .L_18)
.L_18:
        /*0050*/ 	.word	0x00000080
        /*0054*/ 	.word	0x00000001
        /*0058*/ 	.word	0x00000001


	//----- nvinfo : EIATTR_CBANK_PARAM_SIZE
	.align		4
.L_19:
        /*005c*/ 	.byte	0x03, 0x19
        /*005e*/ 	.short	0x0014


	//----- nvinfo : EIATTR_PARAM_CBANK
	.align		4
        /*0060*/ 	.byte	0x04, 0x0a
        /*0062*/ 	.short	(.L_21 - .L_20)
	.align		4
.L_20:
        /*0064*/ 	.word	index@(.nv.constant0.triton_poi_fused_cat_0)
        /*0068*/ 	.short	0x0210
        /*006a*/ 	.short	0x0014


	//----- nvinfo : EIATTR_SW_WAR
	.align		4
.L_21:
        /*006c*/ 	.byte	0x04, 0x36
        /*006e*/ 	.short	(.L_23 - .L_22)
.L_22:
        /*0070*/ 	.word	0x00000008
.L_23:


//--------------------- .nv.callgraph             --------------------------
	.section	.nv.callgraph,"",@"SHT_CUDA_CALLGRAPH"
	.align	4
	.sectionentsize	8
	.align		4
        /*0000*/ 	.word	0x00000000
	.align		4
        /*0004*/ 	.word	0xffffffff
	.align		4
        /*0008*/ 	.word	0x00000000
	.align		4
        /*000c*/ 	.word	0xfffffffe
	.align		4
        /*0010*/ 	.word	0x00000000
	.align		4
        /*0014*/ 	.word	0xfffffffd
	.align		4
        /*0018*/ 	.word	0x00000000
	.align		4
        /*001c*/ 	.word	0xfffffffc


//--------------------- .text.triton_poi_fused_cat_0 --------------------------
	.section	.text.triton_poi_fused_cat_0,"ax",@progbits
	.align	128
        .global         triton_poi_fused_cat_0
        .type           triton_poi_fused_cat_0,@function
        .size           triton_poi_fused_cat_0,(.L_x_1 - triton_poi_fused_cat_0)
        .other          triton_poi_fused_cat_0,@"STO_CUDA_ENTRY STV_DEFAULT"
triton_poi_fused_cat_0:
.text.triton_poi_fused_cat_0:
[----:B------:R-:W0:Y:S02]  /*0000*/  LDC R1, c[0x0][0x28] ;  /* 0x00000a00ff017b82 */ /* 0x000e240000000800 */
[----:B------:R-:W1:Y:S01]  /*0010*/  S2R R0, SR_TID.X ;  /* 0x0000000000007919 */ /* 0x000e620000002100 */
[----:B------:R-:W-:Y:S01]  /*0020*/  ULDC.64 UR4, c[0x0][0x208] ;  /* 0x0000820000047ab9 */ /* 0x000fe20000000a00 */
[----:B------:R-:W2:Y:S01]  /*0030*/  S2R R3, SR_CTAID.X ;  /* 0x0000000000037919 */ /* 0x000ea20000002500 */
[----:B-1----:R-:W-:Y:S02]  /*0040*/  LOP3.LUT R0, R0, 0x7f, RZ, 0xc0, !PT ;  /* 0x0000007f00007812 */ /* 0x002fe400078ec0ff */
[----:B--2---:R-:W-:-:S03]  /*0050*/  SHF.R.S32.HI R5, RZ, 0x18, R3 ;  /* 0x00000018ff057819 */ /* 0x004fc60000011403 */
[----:B------:R-:W-:Y:S01]  /*0060*/  IMAD R0, R3, 0x80, R0 ;  /* 0x0000008003007824 */ /* 0x000fe200078e0200 */
[----:B------:R-:W-:Y:S02]  /*0070*/  SHF.R.U32.HI R2, RZ, 0x18, R3 ;  /* 0x00000018ff027819 */ /* 0x000fe40000011603 */
[----:B------:R-:W-:Y:S02]  /*0080*/  SGXT R5, R5, 0x1 ;  /* 0x000000010505781a */ /* 0x000fe40000000200 */
[----:B------:R-:W-:Y:S02]  /*0090*/  SGXT.U32 R3, R2, 0x1 ;  /* 0x000000010203781a */ /* 0x000fe40000000000 */
[CC--:B------:R-:W-:Y:S02]  /*00a0*/  LEA.HI R2, R5.reuse, R0.reuse, RZ, 0x2 ;  /* 0x0000000005027211 */ /* 0x0c0fe400078f10ff */
[----:B------:R-:W-:Y:S01]  /*00b0*/  LEA.HI R6, R5, R0, RZ, 0x5 ;  /* 0x0000000005067211 */ /* 0x000fe200078f28ff */
[----:B------:R-:W-:Y:S01]  /*00c0*/  IMAD.IADD R4, R0, 0x1, R3 ;  /* 0x0000000100047824 */ /* 0x000fe200078e0203 */
[----:B------:R-:W-:-:S02]  /*00d0*/  SHF.R.S32.HI R7, RZ, 0x2, R2 ;  /* 0x00000002ff077819 */ /* 0x000fc40000011402 */
[----:B------:R-:W-:Y:S01]  /*00e0*/  SHF.R.S32.HI R2, RZ, 0x1f, R2 ;  /* 0x0000001fff027819 */ /* 0x000fe20000011402 */
[----:B------:R-:W-:Y:S01]  /*00f0*/  IMAD.SHL.U32 R6, R6, 0x2, RZ ;  /* 0x0000000206067824 */ /* 0x000fe200078e00ff */
[----:B------:R-:W-:Y:S02]  /*0100*/  SHF.R.S32.HI R9, RZ, 0x1, R4 ;  /* 0x00000001ff097819 */ /* 0x000fe40000011404 */
[----:B------:R-:W-:Y:S02]  /*0110*/  LEA.HI R10, R2, R7, RZ, 0x3 ;  /* 0x00000007020a7211 */ /* 0x000fe400078f18ff */
[----:B------:R-:W-:Y:S01]  /*0120*/  LEA.HI R8, R4, R9, RZ, 0x1 ;  /* 0x0000000904087211 */ /* 0x000fe200078f08ff */
[----:B------:R-:W1:Y:S01]  /*0130*/  LDC.64 R2, c[0x0][0x210] ;  /* 0x00008400ff027b82 */ /* 0x000e620000000a00 */
[----:B------:R-:W-:Y:S02]  /*0140*/  LOP3.LUT R10, R10, 0xfffffff8, RZ, 0xc0, !PT ;  /* 0xfffffff80a0a7812 */ /* 0x000fe400078ec0ff */
[----:B------:R-:W-:-:S02]  /*0150*/  LOP3.LUT R8, R8, 0x1ffffffe, RZ, 0xc0, !PT ;  /* 0x1ffffffe08087812 */ /* 0x000fc400078ec0ff */
[----:B------:R-:W-:Y:S01]  /*0160*/  LOP3.LUT R5, R4, 0x7ffffffe, RZ, 0xc0, !PT ;  /* 0x7ffffffe04057812 */ /* 0x000fe200078ec0ff */
[----:B------:R-:W-:Y:S01]  /*0170*/  IMAD.IADD R10, R7, 0x1, -R10 ;  /* 0x00000001070a7824 */ /* 0x000fe200078e0a0a */
[----:B------:R-:W-:Y:S01]  /*0180*/  LOP3.LUT R7, R6, 0xffffffc0, RZ, 0xc0, !PT ;  /* 0xffffffc006077812 */ /* 0x000fe200078ec0ff */
[----:B------:R-:W-:Y:S01]  /*0190*/  IMAD.IADD R8, R9, 0x1, -R8 ;  /* 0x0000000109087824 */ /* 0x000fe200078e0a08 */
[C---:B------:R-:W-:Y:S01]  /*01a0*/  ISETP.GE.AND P2, PT, R0.reuse, 0x80, PT ;  /* 0x000000800000780c */ /* 0x040fe20003f46270 */
[----:B------:R-:W-:Y:S01]  /*01b0*/  IMAD.IADD R5, R0, 0x1, -R5 ;  /* 0x0000000100057824 */ /* 0x000fe200078e0a05 */
[C---:B------:R-:W-:Y:S01]  /*01c0*/  ISETP.GE.AND P3, PT, R10.reuse, 0x4, PT ;  /* 0x000000040a00780c */ /* 0x040fe20003f66270 */
[C---:B------:R-:W-:Y:S01]  /*01d0*/  IMAD R7, R10.reuse, 0x10, R7 ;  /* 0x000000100a077824 */ /* 0x040fe200078e0207 */
[----:B------:R-:W-:Y:S01]  /*01e0*/  ISETP.GT.AND P1, PT, R10, 0x3, !P2 ;  /* 0x000000030a00780c */ /* 0x000fe20005724270 */
[----:B------:R-:W-:Y:S01]  /*01f0*/  IMAD R8, R8, 0x4, R5 ;  /* 0x0000000408087824 */ /* 0x000fe200078e0205 */
[----:B------:R-:W-:Y:S01]  /*0200*/  ISETP.LT.AND P0, PT, R0, 0x80, !P3 ;  /* 0x000000800000780c */ /* 0x000fe20005f01270 */
[----:B------:R-:W-:-:S02]  /*0210*/  IMAD.MOV.U32 R10, RZ, RZ, RZ ;  /* 0x000000ffff0a7224 */ /* 0x000fc400078e00ff */
[----:B------:R-:W-:Y:S02]  /*0220*/  IMAD.U32 R7, R8, 0x2, R7 ;  /* 0x0000000208077824 */ /* 0x000fe400078e0007 */
[----:B------:R-:W-:Y:S02]  /*0230*/  IMAD.MOV.U32 R8, RZ, RZ, RZ ;  /* 0x000000ffff087224 */ /* 0x000fe400078e00ff */
[C---:B------:R-:W-:Y:S02]  /*0240*/  VIADD R9, R7.reuse, 0xffffffc0 ;  /* 0xffffffc007097836 */ /* 0x040fe40000000000 */
[--C-:B-1----:R-:W-:Y:S02]  /*0250*/  IMAD.WIDE R4, R7, 0x4, R2.reuse ;  /* 0x0000000407047825 */ /* 0x102fe400078e0202 */
[----:B------:R-:W1:Y:S02]  /*0260*/  LDC.64 R6, c[0x0][0x218] ;  /* 0x00008600ff067b82 */ /* 0x000e640000000a00 */
[----:B------:R-:W-:Y:S01]  /*0270*/  IMAD.WIDE R2, R9, 0x4, R2 ;  /* 0x0000000409027825 */ /* 0x000fe200078e0202 */
[----:B------:R-:W2:Y:S04]  /*0280*/  @P0 LDG.E.EL R8, desc[UR4][R4.64] ;  /* 0x0000000404080981 */ /* 0x000ea8000c2e1900 */
[----:B------:R-:W3:Y:S01]  /*0290*/  @P1 LDG.E.EL R10, desc[UR4][R2.64] ;  /* 0x00000004020a1981 */ /* 0x000ee2000c2e1900 */
[----:B-1----:R-:W-:Y:S01]  /*02a0*/  IMAD.WIDE R6, R0, 0x4, R6 ;  /* 0x0000000400067825 */ /* 0x002fe200078e0206 */
[----:B--2---:R-:W-:-:S02]  /*02b0*/  SEL R9, R8, RZ, P0 ;  /* 0x000000ff08097207 */ /* 0x004fc40000000000 */
[----:B---3--:R-:W-:-:S05]  /*02c0*/  SEL R10, R10, RZ, P1 ;  /* 0x000000ff0a0a7207 */ /* 0x008fca0000800000 */
[----:B------:R-:W-:Y:S01]  /*02d0*/  @P3 FMUL R9, RZ, R10 ;  /* 0x0000000aff093220 */ /* 0x000fe20000400000 */
[----:B------:R-:W-:Y:S06]  /*02e0*/  @P2 EXIT ;  /* 0x000000000000294d */ /* 0x000fec0003800000 */
[----:B------:R-:W-:Y:S01]  /*02f0*/  STG.E desc[UR4][R6.64], R9 ;  /* 0x0000000906007986 */ /* 0x000fe2000c101904 */
[----:B------:R-:W-:Y:S05]  /*0300*/  EXIT ;  /* 0x000000000000794d */ /* 0x000fea0003800000 */
.L_x_0:
[----:B------:R-:W-:-:S00]  /*0310*/  BRA `(.L_x_0) ;  /* 0xfffffffc00fc7947 */ /* 0x000fc0000383ffff */
[----:B------:R-:W-:-:S00]  /*0320*/  NOP ;  /* 0x0000000000007918 */ /* 0x000fc00000000000 */
        /* <DEDUP_REMOVED lines=13> */
.L_x_1:


//--------------------- .nv.constant0.triton_poi_fused_cat_0 --------------------------
	.section	.nv.constant0.triton_poi_fused_cat_0,"a",@progbits
	.sectionflags	@""
	.align	4
.nv.constant0.triton_poi_fused_cat_0:
	.zero		548
